//
// Generated by NVIDIA NVVM Compiler
//
// Compiler Build ID: CL-36424714
// Cuda compilation tools, release 13.0, V13.0.88
// Based on NVVM 20.0.0
//

.version 9.0
.target sm_100
.address_size 64

	// .globl	_Z6kernelPPci
.extern .func  (.param .b32 func_retval0) vprintf
(
	.param .b64 vprintf_param_0,
	.param .b64 vprintf_param_1
)
;
.global .align 1 .b8 $str[23] = {84, 104, 114, 101, 97, 100, 32, 37, 100, 58, 32, 37, 115, 58, 32, 37, 99, 58, 32, 37, 105, 10};

.visible .entry _Z6kernelPPci(
	.param .u64 .ptr .align 1 _Z6kernelPPci_param_0,
	.param .u32 _Z6kernelPPci_param_1
)
{
	.local .align 8 .b8 	__local_depot0[24];
	.reg .b64 	%SP;
	.reg .b64 	%SPL;
	.reg .pred 	%p<25>;
	.reg .b16 	%rs<16>;
	.reg .b32 	%r<83>;
	.reg .b64 	%rd<115>;

	mov.u64 	%SPL, __local_depot0;
	cvta.local.u64 	%SP, %SPL;
	ld.param.u64 	%rd31, [_Z6kernelPPci_param_0];
	ld.param.u32 	%r15, [_Z6kernelPPci_param_1];
	add.u64 	%rd32, %SP, 0;
	add.u64 	%rd1, %SPL, 0;
	mov.u32 	%r16, %tid.x;
	mov.u32 	%r17, %ctaid.x;
	mov.u32 	%r18, %ntid.x;
	mad.lo.s32 	%r1, %r17, %r18, %r16;
	setp.lt.s32 	%p1, %r15, 1;
	@%p1 bra 	$L__BB0_41;
	cvta.to.global.u64 	%rd33, %rd31;
	mul.wide.s32 	%rd34, %r1, 8;
	add.s64 	%rd2, %rd33, %rd34;
	and.b32  	%r2, %r15, 7;
	setp.lt.u32 	%p2, %r15, 8;
	mov.b32 	%r81, 0;
	@%p2 bra 	$L__BB0_20;
	and.b32  	%r81, %r15, 2147483640;
	neg.s32 	%r79, %r81;
	mov.b32 	%r78, 3;
	mov.b64 	%rd103, 0;
	mov.u64 	%rd37, $str;
$L__BB0_3:
	.pragma "nounroll";
	ld.global.u64 	%rd105, [%rd2];
	add.s64 	%rd36, %rd105, %rd103;
	ld.u8 	%rs1, [%rd36];
	setp.ne.s16 	%p3, %rs1, 97;
	@%p3 bra 	$L__BB0_5;
	st.local.u32 	[%rd1], %r1;
	st.local.u64 	[%rd1+8], %rd105;
	add.s32 	%r21, %r78, -3;
	mov.b32 	%r22, 97;
	st.local.v2.u32 	[%rd1+16], {%r22, %r21};
	cvta.global.u64 	%rd38, %rd37;
	{ // callseq 0, 0
	.param .b64 param0;
	st.param.b64 	[param0], %rd38;
	.param .b64 param1;
	st.param.b64 	[param1], %rd32;
	.param .b32 retval0;
	call.uni (retval0), 
	vprintf, 
	(
	param0, 
	param1
	);
	ld.param.b32 	%r23, [retval0];
	} // callseq 0
	ld.global.u64 	%rd105, [%rd2];
$L__BB0_5:
	add.s64 	%rd40, %rd105, %rd103;
	ld.u8 	%rs2, [%rd40+1];
	setp.ne.s16 	%p4, %rs2, 97;
	@%p4 bra 	$L__BB0_7;
	add.s32 	%r25, %r78, -2;
	st.local.u32 	[%rd1], %r1;
	st.local.u64 	[%rd1+8], %rd105;
	mov.b32 	%r26, 97;
	st.local.v2.u32 	[%rd1+16], {%r26, %r25};
	cvta.global.u64 	%rd42, %rd37;
	{ // callseq 1, 0
	.param .b64 param0;
	st.param.b64 	[param0], %rd42;
	.param .b64 param1;
	st.param.b64 	[param1], %rd32;
	.param .b32 retval0;
	call.uni (retval0), 
	vprintf, 
	(
	param0, 
	param1
	);
	ld.param.b32 	%r27, [retval0];
	} // callseq 1
	ld.global.u64 	%rd105, [%rd2];
$L__BB0_7:
	add.s64 	%rd44, %rd105, %rd103;
	ld.u8 	%rs3, [%rd44+2];
	setp.ne.s16 	%p5, %rs3, 97;
	@%p5 bra 	$L__BB0_9;
	add.s32 	%r29, %r78, -1;
	st.local.u32 	[%rd1], %r1;
	st.local.u64 	[%rd1+8], %rd105;
	mov.b32 	%r30, 97;
	st.local.v2.u32 	[%rd1+16], {%r30, %r29};
	cvta.global.u64 	%rd46, %rd37;
	{ // callseq 2, 0
	.param .b64 param0;
	st.param.b64 	[param0], %rd46;
	.param .b64 param1;
	st.param.b64 	[param1], %rd32;
	.param .b32 retval0;
	call.uni (retval0), 
	vprintf, 
	(
	param0, 
	param1
	);
	ld.param.b32 	%r31, [retval0];
	} // callseq 2
	ld.global.u64 	%rd105, [%rd2];
$L__BB0_9:
	add.s64 	%rd48, %rd105, %rd103;
	ld.u8 	%rs4, [%rd48+3];
	setp.ne.s16 	%p6, %rs4, 97;
	@%p6 bra 	$L__BB0_11;
	st.local.u32 	[%rd1], %r1;
	st.local.u64 	[%rd1+8], %rd105;
	mov.b32 	%r33, 97;
	st.local.v2.u32 	[%rd1+16], {%r33, %r78};
	cvta.global.u64 	%rd50, %rd37;
	{ // callseq 3, 0
	.param .b64 param0;
	st.param.b64 	[param0], %rd50;
	.param .b64 param1;
	st.param.b64 	[param1], %rd32;
	.param .b32 retval0;
	call.uni (retval0), 
	vprintf, 
	(
	param0, 
	param1
	);
	ld.param.b32 	%r34, [retval0];
	} // callseq 3
	ld.global.u64 	%rd105, [%rd2];
$L__BB0_11:
	add.s64 	%rd52, %rd105, %rd103;
	ld.u8 	%rs5, [%rd52+4];
	setp.ne.s16 	%p7, %rs5, 97;
	@%p7 bra 	$L__BB0_13;
	add.s32 	%r36, %r78, 1;
	st.local.u32 	[%rd1], %r1;
	st.local.u64 	[%rd1+8], %rd105;
	mov.b32 	%r37, 97;
	st.local.v2.u32 	[%rd1+16], {%r37, %r36};
	cvta.global.u64 	%rd54, %rd37;
	{ // callseq 4, 0
	.param .b64 param0;
	st.param.b64 	[param0], %rd54;
	.param .b64 param1;
	st.param.b64 	[param1], %rd32;
	.param .b32 retval0;
	call.uni (retval0), 
	vprintf, 
	(
	param0, 
	param1
	);
	ld.param.b32 	%r38, [retval0];
	} // callseq 4
	ld.global.u64 	%rd105, [%rd2];
$L__BB0_13:
	add.s64 	%rd56, %rd105, %rd103;
	ld.u8 	%rs6, [%rd56+5];
	setp.ne.s16 	%p8, %rs6, 97;
	@%p8 bra 	$L__BB0_15;
	add.s32 	%r40, %r78, 2;
	st.local.u32 	[%rd1], %r1;
	st.local.u64 	[%rd1+8], %rd105;
	mov.b32 	%r41, 97;
	st.local.v2.u32 	[%rd1+16], {%r41, %r40};
	cvta.global.u64 	%rd58, %rd37;
	{ // callseq 5, 0
	.param .b64 param0;
	st.param.b64 	[param0], %rd58;
	.param .b64 param1;
	st.param.b64 	[param1], %rd32;
	.param .b32 retval0;
	call.uni (retval0), 
	vprintf, 
	(
	param0, 
	param1
	);
	ld.param.b32 	%r42, [retval0];
	} // callseq 5
	ld.global.u64 	%rd105, [%rd2];
$L__BB0_15:
	add.s64 	%rd60, %rd105, %rd103;
	ld.u8 	%rs7, [%rd60+6];
	setp.ne.s16 	%p9, %rs7, 97;
	@%p9 bra 	$L__BB0_17;
	add.s32 	%r44, %r78, 3;
	st.local.u32 	[%rd1], %r1;
	st.local.u64 	[%rd1+8], %rd105;
	mov.b32 	%r45, 97;
	st.local.v2.u32 	[%rd1+16], {%r45, %r44};
	cvta.global.u64 	%rd62, %rd37;
	{ // callseq 6, 0
	.param .b64 param0;
	st.param.b64 	[param0], %rd62;
	.param .b64 param1;
	st.param.b64 	[param1], %rd32;
	.param .b32 retval0;
	call.uni (retval0), 
	vprintf, 
	(
	param0, 
	param1
	);
	ld.param.b32 	%r46, [retval0];
	} // callseq 6
	ld.global.u64 	%rd105, [%rd2];
$L__BB0_17:
	add.s64 	%rd64, %rd105, %rd103;
	ld.u8 	%rs8, [%rd64+7];
	setp.ne.s16 	%p10, %rs8, 97;
	@%p10 bra 	$L__BB0_19;
	add.s32 	%r48, %r78, 4;
	st.local.u32 	[%rd1], %r1;
	st.local.u64 	[%rd1+8], %rd105;
	mov.b32 	%r49, 97;
	st.local.v2.u32 	[%rd1+16], {%r49, %r48};
	cvta.global.u64 	%rd66, %rd37;
	{ // callseq 7, 0
	.param .b64 param0;
	st.param.b64 	[param0], %rd66;
	.param .b64 param1;
	st.param.b64 	[param1], %rd32;
	.param .b32 retval0;
	call.uni (retval0), 
	vprintf, 
	(
	param0, 
	param1
	);
	ld.param.b32 	%r50, [retval0];
	} // callseq 7
$L__BB0_19:
	add.s32 	%r79, %r79, 8;
	add.s32 	%r78, %r78, 8;
	add.s64 	%rd103, %rd103, 8;
	setp.ne.s32 	%p11, %r79, 0;
	@%p11 bra 	$L__BB0_3;
$L__BB0_20:
	setp.eq.s32 	%p12, %r2, 0;
	@%p12 bra 	$L__BB0_41;
	and.b32  	%r10, %r15, 3;
	setp.lt.u32 	%p13, %r2, 4;
	@%p13 bra 	$L__BB0_31;
	ld.global.u64 	%rd112, [%rd2];
	cvt.u64.u32 	%rd68, %r81;
	add.s64 	%rd69, %rd112, %rd68;
	ld.u8 	%rs9, [%rd69];
	setp.ne.s16 	%p14, %rs9, 97;
	@%p14 bra 	$L__BB0_24;
	st.local.u32 	[%rd1], %r1;
	st.local.u64 	[%rd1+8], %rd112;
	mov.b32 	%r52, 97;
	st.local.v2.u32 	[%rd1+16], {%r52, %r81};
	mov.u64 	%rd70, $str;
	cvta.global.u64 	%rd71, %rd70;
	{ // callseq 8, 0
	.param .b64 param0;
	st.param.b64 	[param0], %rd71;
	.param .b64 param1;
	st.param.b64 	[param1], %rd32;
	.param .b32 retval0;
	call.uni (retval0), 
	vprintf, 
	(
	param0, 
	param1
	);
	ld.param.b32 	%r53, [retval0];
	} // callseq 8
	ld.global.u64 	%rd112, [%rd2];
$L__BB0_24:
	add.s64 	%rd74, %rd112, %rd68;
	ld.u8 	%rs10, [%rd74+1];
	setp.ne.s16 	%p15, %rs10, 97;
	@%p15 bra 	$L__BB0_26;
	add.s32 	%r55, %r81, 1;
	st.local.u32 	[%rd1], %r1;
	st.local.u64 	[%rd1+8], %rd112;
	mov.b32 	%r56, 97;
	st.local.v2.u32 	[%rd1+16], {%r56, %r55};
	mov.u64 	%rd75, $str;
	cvta.global.u64 	%rd76, %rd75;
	{ // callseq 9, 0
	.param .b64 param0;
	st.param.b64 	[param0], %rd76;
	.param .b64 param1;
	st.param.b64 	[param1], %rd32;
	.param .b32 retval0;
	call.uni (retval0), 
	vprintf, 
	(
	param0, 
	param1
	);
	ld.param.b32 	%r57, [retval0];
	} // callseq 9
	ld.global.u64 	%rd112, [%rd2];
$L__BB0_26:
	add.s64 	%rd79, %rd112, %rd68;
	ld.u8 	%rs11, [%rd79+2];
	setp.ne.s16 	%p16, %rs11, 97;
	@%p16 bra 	$L__BB0_28;
	add.s32 	%r59, %r81, 2;
	st.local.u32 	[%rd1], %r1;
	st.local.u64 	[%rd1+8], %rd112;
	mov.b32 	%r60, 97;
	st.local.v2.u32 	[%rd1+16], {%r60, %r59};
	mov.u64 	%rd80, $str;
	cvta.global.u64 	%rd81, %rd80;
	{ // callseq 10, 0
	.param .b64 param0;
	st.param.b64 	[param0], %rd81;
	.param .b64 param1;
	st.param.b64 	[param1], %rd32;
	.param .b32 retval0;
	call.uni (retval0), 
	vprintf, 
	(
	param0, 
	param1
	);
	ld.param.b32 	%r61, [retval0];
	} // callseq 10
	ld.global.u64 	%rd112, [%rd2];
$L__BB0_28:
	add.s64 	%rd84, %rd112, %rd68;
	ld.u8 	%rs12, [%rd84+3];
	setp.ne.s16 	%p17, %rs12, 97;
	@%p17 bra 	$L__BB0_30;
	add.s32 	%r63, %r81, 3;
	st.local.u32 	[%rd1], %r1;
	st.local.u64 	[%rd1+8], %rd112;
	mov.b32 	%r64, 97;
	st.local.v2.u32 	[%rd1+16], {%r64, %r63};
	mov.u64 	%rd85, $str;
	cvta.global.u64 	%rd86, %rd85;
	{ // callseq 11, 0
	.param .b64 param0;
	st.param.b64 	[param0], %rd86;
	.param .b64 param1;
	st.param.b64 	[param1], %rd32;
	.param .b32 retval0;
	call.uni (retval0), 
	vprintf, 
	(
	param0, 
	param1
	);
	ld.param.b32 	%r65, [retval0];
	} // callseq 11
$L__BB0_30:
	add.s32 	%r81, %r81, 4;
$L__BB0_31:
	setp.eq.s32 	%p18, %r10, 0;
	@%p18 bra 	$L__BB0_41;
	setp.eq.s32 	%p19, %r10, 1;
	@%p19 bra 	$L__BB0_38;
	ld.global.u64 	%rd114, [%rd2];
	cvt.u64.u32 	%rd88, %r81;
	add.s64 	%rd89, %rd114, %rd88;
	ld.u8 	%rs13, [%rd89];
	setp.ne.s16 	%p20, %rs13, 97;
	@%p20 bra 	$L__BB0_35;
	st.local.u32 	[%rd1], %r1;
	st.local.u64 	[%rd1+8], %rd114;
	mov.b32 	%r67, 97;
	st.local.v2.u32 	[%rd1+16], {%r67, %r81};
	mov.u64 	%rd90, $str;
	cvta.global.u64 	%rd91, %rd90;
	{ // callseq 12, 0
	.param .b64 param0;
	st.param.b64 	[param0], %rd91;
	.param .b64 param1;
	st.param.b64 	[param1], %rd32;
	.param .b32 retval0;
	call.uni (retval0), 
	vprintf, 
	(
	param0, 
	param1
	);
	ld.param.b32 	%r68, [retval0];
	} // callseq 12
	ld.global.u64 	%rd114, [%rd2];
$L__BB0_35:
	add.s64 	%rd94, %rd114, %rd88;
	ld.u8 	%rs14, [%rd94+1];
	setp.ne.s16 	%p21, %rs14, 97;
	@%p21 bra 	$L__BB0_37;
	add.s32 	%r70, %r81, 1;
	st.local.u32 	[%rd1], %r1;
	st.local.u64 	[%rd1+8], %rd114;
	mov.b32 	%r71, 97;
	st.local.v2.u32 	[%rd1+16], {%r71, %r70};
	mov.u64 	%rd95, $str;
	cvta.global.u64 	%rd96, %rd95;
	{ // callseq 13, 0
	.param .b64 param0;
	st.param.b64 	[param0], %rd96;
	.param .b64 param1;
	st.param.b64 	[param1], %rd32;
	.param .b32 retval0;
	call.uni (retval0), 
	vprintf, 
	(
	param0, 
	param1
	);
	ld.param.b32 	%r72, [retval0];
	} // callseq 13
$L__BB0_37:
	add.s32 	%r81, %r81, 2;
$L__BB0_38:
	and.b32  	%r74, %r15, 1;
	setp.eq.b32 	%p22, %r74, 1;
	not.pred 	%p23, %p22;
	@%p23 bra 	$L__BB0_41;
	ld.global.u64 	%rd30, [%rd2];
	cvt.u64.u32 	%rd98, %r81;
	add.s64 	%rd99, %rd30, %rd98;
	ld.u8 	%rs15, [%rd99];
	setp.ne.s16 	%p24, %rs15, 97;
	@%p24 bra 	$L__BB0_41;
	st.local.u32 	[%rd1], %r1;
	st.local.u64 	[%rd1+8], %rd30;
	mov.b32 	%r75, 97;
	st.local.v2.u32 	[%rd1+16], {%r75, %r81};
	mov.u64 	%rd100, $str;
	cvta.global.u64 	%rd101, %rd100;
	{ // callseq 14, 0
	.param .b64 param0;
	st.param.b64 	[param0], %rd101;
	.param .b64 param1;
	st.param.b64 	[param1], %rd32;
	.param .b32 retval0;
	call.uni (retval0), 
	vprintf, 
	(
	param0, 
	param1
	);
	ld.param.b32 	%r76, [retval0];
	} // callseq 14
$L__BB0_41:
	ret;

}


// ===== COMPILED SASS (sm_100) =====

	.target	sm_100

	.elftype	@"ET_EXEC"


//--------------------- .note.nv.tkinfo           --------------------------
	.section	.note.nv.tkinfo,"",@"SHT_NOTE"
	.sectionflags	@"SHF_NOTE_NV_TKINFO"
	.tkinfo
        /*0018*/ 	.word	0x00000002
        /*0030*/ 	.string	""
        /*0030*/ 	.string	"ptxas"
        /*0030*/ 	.string	"Cuda compilation tools, release 13.0, V13.0.88"
        /*0030*/ 	.string	"Build cuda_13.0.r13.0/compiler.36424714_0"
        /*0030*/ 	.string	"-arch sm_100 -m 64 "



//--------------------- .note.nv.cuinfo           --------------------------
	.section	.note.nv.cuinfo,"",@"SHT_NOTE"
	.sectionflags	@"SHF_NOTE_NV_CUINFO"
        /*0018*/ 	.short	0x0002
        /*001a*/ 	.short	0x0064
        /*001c*/ 	.short	0x0082
	.zero		2


//--------------------- .nv.info                  --------------------------
	.section	.nv.info,"",@"SHT_CUDA_INFO"
	.align	4


	//----- nvinfo : EIATTR_REGCOUNT
	.align		4
        /*0000*/ 	.byte	0x04, 0x2f
        /*0002*/ 	.short	(.L_2 - .L_1)
	.align		4
.L_1:
        /*0004*/ 	.word	index@(_Z6kernelPPci)
        /*0008*/ 	.word	0x00000020


	//----- nvinfo : EIATTR_FRAME_SIZE
	.align		4
.L_2:
        /*000c*/ 	.byte	0x04, 0x11
        /*000e*/ 	.short	(.L_4 - .L_3)
	.align		4
.L_3:
        /*0010*/ 	.word	index@(_Z6kernelPPci)
        /*0014*/ 	.word	0x00000018


	//----- nvinfo : EIATTR_MIN_STACK_SIZE
	.align		4
.L_4:
        /*0018*/ 	.byte	0x04, 0x12
        /*001a*/ 	.short	(.L_6 - .L_5)
	.align		4
.L_5:
        /*001c*/ 	.word	index@(_Z6kernelPPci)
        /*0020*/ 	.word	0x00000018
.L_6:


//--------------------- .nv.compat                --------------------------
	.section	.nv.compat,"",@"SHT_CUDA_COMPAT_INFO"
	.align	4
        /*0000*/ 	.byte	0x02, 0x09, 0x00, 0x00, 0x02, 0x02, 0x01, 0x00, 0x02, 0x05, 0x05, 0x00, 0x03, 0x07, 0x01, 0x01
        /*0010*/ 	.byte	0x02, 0x03, 0x00, 0x00, 0x02, 0x06, 0x01, 0x00, 0x04, 0x0b, 0x08, 0x00, 0x09, 0x00, 0x00, 0x00
        /*0020*/ 	.byte	0x00, 0x00, 0x00, 0x00


//--------------------- .nv.info._Z6kernelPPci    --------------------------
	.section	.nv.info._Z6kernelPPci,"",@"SHT_CUDA_INFO"
	.sectionflags	@""
	.align	4


	//----- nvinfo : EIATTR_CUDA_API_VERSION
	.align		4
        /*0000*/ 	.byte	0x04, 0x37
        /*0002*/ 	.short	(.L_8 - .L_7)
.L_7:
        /*0004*/ 	.word	0x00000082


	//----- nvinfo : EIATTR_KPARAM_INFO
	.align		4
.L_8:
        /*0008*/ 	.byte	0x04, 0x17
        /*000a*/ 	.short	(.L_10 - .L_9)
.L_9:
        /*000c*/ 	.word	0x00000000
        /*0010*/ 	.short	0x0001
        /*0012*/ 	.short	0x0008
        /*0014*/ 	.byte	0x00, 0xf0, 0x11, 0x00


	//----- nvinfo : EIATTR_KPARAM_INFO
	.align		4
.L_10:
        /*0018*/ 	.byte	0x04, 0x17
        /*001a*/ 	.short	(.L_12 - .L_11)
.L_11:
        /*001c*/ 	.word	0x00000000
        /*0020*/ 	.short	0x0000
        /*0022*/ 	.short	0x0000
        /*0024*/ 	.byte	0x00, 0xf5, 0x21, 0x00


	//----- nvinfo : EIATTR_SPARSE_MMA_MASK
	.align		4
.L_12:
        /*0028*/ 	.byte	0x03, 0x50
        /*002a*/ 	.short	0x0000


	//----- nvinfo : EIATTR_MAXREG_COUNT
	.align		4
        /*002c*/ 	.byte	0x03, 0x1b
        /*002e*/ 	.short	0x00ff


	//----- nvinfo : EIATTR_EXTERNS
	.align		4
        /*0030*/ 	.byte	0x04, 0x0f
        /*0032*/ 	.short	(.L_14 - .L_13)


	//   ....[0]....
	.align		4
.L_13:
        /*0034*/ 	.word	index@(vprintf)


	//----- nvinfo : EIATTR_MERCURY_ISA_VERSION
	.align		4
.L_14:
        /*0038*/ 	.byte	0x03, 0x5f
        /*003a*/ 	.short	0x0101


	//----- nvinfo : EIATTR_VRC_CTA_INIT_COUNT
	.align		4
        /*003c*/ 	.byte	0x02, 0x4a
	.zero		1
	.zero		1


	//----- nvinfo : EIATTR_SYSCALL_OFFSETS
	.align		4
        /*0040*/ 	.byte	0x04, 0x46
        /*0042*/ 	.short	(.L_16 - .L_15)


	//   ....[0]....
.L_15:
        /*0044*/ 	.word	0x00000300


	//   ....[1]....
        /*0048*/ 	.word	0x00000460


	//   ....[2]....
        /*004c*/ 	.word	0x000005c0


	//   ....[3]....
        /*0050*/ 	.word	0x00000710


	//   ....[4]....
        /*0054*/ 	.word	0x00000870


	//   ....[5]....
        /*0058*/ 	.word	0x000009d0


	//   ....[6]....
        /*005c*/ 	.word	0x00000b30


	//   ....[7]....
        /*0060*/ 	.word	0x00000c90


	//   ....[8]....
        /*0064*/ 	.word	0x00000ec0


	//   ....[9]....
        /*0068*/ 	.word	0x00001020


	//   ....[10]....
        /*006c*/ 	.word	0x00001180


	//   ....[11]....
        /*0070*/ 	.word	0x000012e0


	//   ....[12]....
        /*0074*/ 	.word	0x00001480


	//   ....[13]....
        /*0078*/ 	.word	0x000015e0


	//   ....[14]....
        /*007c*/ 	.word	0x00001770


	//----- nvinfo : EIATTR_EXIT_INSTR_OFFSETS
	.align		4
.L_16:
        /*0080*/ 	.byte	0x04, 0x1c
        /*0082*/ 	.short	(.L_18 - .L_17)


	//   ....[0]....
.L_17:
        /*0084*/ 	.word	0x000000a0


	//   ....[1]....
        /*0088*/ 	.word	0x00000d40


	//   ....[2]....
        /*008c*/ 	.word	0x00001320


	//   ....[3]....
        /*0090*/ 	.word	0x00001640


	//   ....[4]....
        /*0094*/ 	.word	0x000016a0


	//   ....[5]....
        /*0098*/ 	.word	0x00001780


	//----- nvinfo : EIATTR_CRS_STACK_SIZE
	.align		4
.L_18:
        /*009c*/ 	.byte	0x04, 0x1e
        /*009e*/ 	.short	(.L_20 - .L_19)
.L_19:
        /*00a0*/ 	.word	0x00000000


	//----- nvinfo : EIATTR_CBANK_PARAM_SIZE
	.align		4
.L_20:
        /*00a4*/ 	.byte	0x03, 0x19
        /*00a6*/ 	.short	0x000c


	//----- nvinfo : EIATTR_PARAM_CBANK
	.align		4
        /*00a8*/ 	.byte	0x04, 0x0a
        /*00aa*/ 	.short	(.L_22 - .L_21)
	.align		4
.L_21:
        /*00ac*/ 	.word	index@(.nv.constant0._Z6kernelPPci)
        /*00b0*/ 	.short	0x0380
        /*00b2*/ 	.short	0x000c


	//----- nvinfo : EIATTR_SW_WAR
	.align		4
.L_22:
        /*00b4*/ 	.byte	0x04, 0x36
        /*00b6*/ 	.short	(.L_24 - .L_23)
.L_23:
        /*00b8*/ 	.word	0x00000008
.L_24:


//--------------------- .nv.callgraph             --------------------------
	.section	.nv.callgraph,"",@"SHT_CUDA_CALLGRAPH"
	.align	4
	.sectionentsize	8
	.align		4
        /*0000*/ 	.word	0x00000000
	.align		4
        /*0004*/ 	.word	0xffffffff
	.align		4
        /*0008*/ 	.word	index@(_Z6kernelPPci)
	.align		4
        /*000c*/ 	.word	index@(vprintf)
	.align		4
        /*0010*/ 	.word	0x00000000
	.align		4
        /*0014*/ 	.word	0xfffffffe
	.align		4
        /*0018*/ 	.word	0x00000000
	.align		4
        /*001c*/ 	.word	0xfffffffd
	.align		4
        /*0020*/ 	.word	0x00000000
	.align		4
        /*0024*/ 	.word	0xfffffffc


//--------------------- .nv.constant4             --------------------------
	.section	.nv.constant4,"a",@progbits
	.align	8
	.align		8
.nv.constant4:
        /*0000*/ 	.dword	vprintf
	.align		8
        /*0008*/ 	.dword	$str


//--------------------- .text._Z6kernelPPci       --------------------------
	.section	.text._Z6kernelPPci,"ax",@progbits
	.align	128
        .global         _Z6kernelPPci
        .type           _Z6kernelPPci,@function
        .size           _Z6kernelPPci,(.L_x_45 - _Z6kernelPPci)
        .other          _Z6kernelPPci,@"STO_CUDA_ENTRY STV_DEFAULT"
_Z6kernelPPci:
.text._Z6kernelPPci:
[----:B------:R-:W0:Y:S08]  /*0000*/  LDC R1, c[0x0][0x37c] ;  /* 0x0000df00ff017b82 */ /* 0x000e300000000800 */
[----:B------:R-:W1:Y:S01]  /*0010*/  LDC R0, c[0x0][0x388] ;  /* 0x0000e200ff007b82 */ /* 0x000e620000000800 */
[----:B------:R-:W2:Y:S01]  /*0020*/  LDCU UR4, c[0x0][0x2f8] ;  /* 0x00005f00ff0477ac */ /* 0x000ea20008000800 */
[----:B------:R-:W3:Y:S01]  /*0030*/  S2R R22, SR_TID.X ;  /* 0x0000000000167919 */ /* 0x000ee20000002100 */
[----:B0-----:R-:W-:Y:S01]  /*0040*/  VIADD R1, R1, 0xffffffe8 ;  /* 0xffffffe801017836 */ /* 0x001fe20000000000 */
[----:B------:R-:W0:Y:S04]  /*0050*/  LDCU UR5, c[0x0][0x2fc] ;  /* 0x00005f80ff0577ac */ /* 0x000e280008000800 */
[----:B------:R-:W4:Y:S08]  /*0060*/  LDC R3, c[0x0][0x360] ;  /* 0x0000d800ff037b82 */ /* 0x000f300000000800 */
[----:B------:R-:W0:Y:S01]  /*0070*/  S2UR UR6, SR_CTAID.X ;  /* 0x00000000000679c3 */ /* 0x000e220000002500 */
[----:B--2---:R-:W-:-:S02]  /*0080*/  IADD3 R23, P0, PT, R1, UR4, RZ ;  /* 0x0000000401177c10 */ /* 0x004fc4000ff1e0ff */
[----:B-1----:R-:W-:-:S13]  /*0090*/  ISETP.GE.AND P1, PT, R0, 0x1, PT ;  /* 0x000000010000780c */ /* 0x002fda0003f26270 */
[----:B0--3--:R-:W-:Y:S05]  /*00a0*/  @!P1 EXIT ;  /* 0x000000000000994d */ /* 0x009fea0003800000 */
[----:B------:R-:W0:Y:S01]  /*00b0*/  LDC.64 R28, c[0x0][0x380] ;  /* 0x0000e000ff1c7b82 */ /* 0x000e220000000a00 */
[----:B------:R-:W-:Y:S01]  /*00c0*/  ISETP.GE.U32.AND P1, PT, R0, 0x8, PT ;  /* 0x000000080000780c */ /* 0x000fe20003f26070 */
[----:B----4-:R-:W-:Y:S01]  /*00d0*/  IMAD R22, R3, UR6, R22 ;  /* 0x0000000603167c24 */ /* 0x010fe2000f8e0216 */
[----:B------:R-:W1:Y:S01]  /*00e0*/  LDCU.64 UR36, c[0x0][0x358] ;  /* 0x00006b00ff2477ac */ /* 0x000e620008000a00 */
[----:B------:R-:W-:Y:S02]  /*00f0*/  IMAD.X R2, RZ, RZ, UR5, P0 ;  /* 0x00000005ff027e24 */ /* 0x000fe400080e06ff */
[----:B------:R-:W-:Y:S02]  /*0100*/  IMAD.MOV.U32 R17, RZ, RZ, RZ ;  /* 0x000000ffff117224 */ /* 0x000fe400078e00ff */
[----:B0-----:R-:W-:-:S06]  /*0110*/  IMAD.WIDE R28, R22, 0x8, R28 ;  /* 0x00000008161c7825 */ /* 0x001fcc00078e021c */
[----:B-1----:R-:W-:Y:S05]  /*0120*/  @!P1 BRA `(.L_x_0) ;  /* 0x0000000800f89947 */ /* 0x002fea0003800000 */
[----:B------:R-:W-:Y:S01]  /*0130*/  LOP3.LUT R17, R0, 0x7ffffff8, RZ, 0xc0, !PT ;  /* 0x7ffffff800117812 */ /* 0x000fe200078ec0ff */
[----:B------:R-:W-:Y:S01]  /*0140*/  HFMA2 R19, -RZ, RZ, 0, 1.78813934326171875e-07 ;  /* 0x00000003ff137431 */ /* 0x000fe200000001ff */
[----:B------:R-:W-:Y:S01]  /*0150*/  BSSY.RECONVERGENT B7, `(.L_x_0) ;  /* 0x00000bb000077945 */ /* 0x000fe20003800200 */
[----:B------:R-:W-:Y:S02]  /*0160*/  IMAD.MOV.U32 R16, RZ, RZ, RZ ;  /* 0x000000ffff107224 */ /* 0x000fe400078e00ff */
[----:B------:R-:W-:Y:S02]  /*0170*/  IMAD.MOV.U32 R24, RZ, RZ, RZ ;  /* 0x000000ffff187224 */ /* 0x000fe400078e00ff */
[----:B------:R-:W-:-:S07]  /*0180*/  IMAD.MOV R25, RZ, RZ, -R17 ;  /* 0x000000ffff197224 */ /* 0x000fce00078e0a11 */
.L_x_24:
[----:B------:R-:W2:Y:S02]  /*0190*/  LDG.E.64 R10, desc[UR36][R28.64] ;  /* 0x000000241c0a7981 */ /* 0x000ea4000c1e1b00 */
[----:B--2---:R-:W-:-:S05]  /*01a0*/  IADD3 R4, P0, PT, R10, R16, RZ ;  /* 0x000000100a047210 */ /* 0x004fca0007f1e0ff */
[----:B------:R-:W-:-:S05]  /*01b0*/  IMAD.X R5, R11, 0x1, R24, P0 ;  /* 0x000000010b057824 */ /* 0x000fca00000e0618 */
[----:B------:R-:W2:Y:S01]  /*01c0*/  LD.E.U8 R4, desc[UR36][R4.64] ;  /* 0x0000002404047980 */ /* 0x000ea2000c101100 */
[----:B------:R-:W-:Y:S01]  /*01d0*/  VIADD R25, R25, 0x8 ;  /* 0x0000000819197836 */ /* 0x000fe20000000000 */
[----:B------:R-:W-:Y:S04]  /*01e0*/  BSSY.RECONVERGENT B6, `(.L_x_1) ;  /* 0x0000014000067945 */ /* 0x000fe80003800200 */
[----:B------:R-:W-:-:S04]  /*01f0*/  ISETP.NE.AND P1, PT, R25, RZ, PT ;  /* 0x000000ff1900720c */ /* 0x000fc80003f25270 */
[----:B------:R-:W-:Y:S02]  /*0200*/  P2R R26, PR, RZ, 0x2 ;  /* 0x00000002ff1a7803 */ /* 0x000fe40000000000 */
[----:B--2---:R-:W-:-:S13]  /*0210*/  ISETP.NE.AND P0, PT, R4, 0x61, PT ;  /* 0x000000610400780c */ /* 0x004fda0003f05270 */
[----:B01-34-:R-:W-:Y:S05]  /*0220*/  @P0 BRA `(.L_x_2) ;  /* 0x00000000003c0947 */ /* 0x01bfea0003800000 */
[----:B------:R-:W-:Y:S01]  /*0230*/  MOV R8, 0x0 ;  /* 0x0000000000087802 */ /* 0x000fe20000000f00 */
[----:B------:R-:W-:Y:S01]  /*0240*/  VIADD R13, R19, 0xfffffffd ;  /* 0xfffffffd130d7836 */ /* 0x000fe20000000000 */
[----:B------:R-:W-:Y:S01]  /*0250*/  MOV R12, 0x61 ;  /* 0x00000061000c7802 */ /* 0x000fe20000000f00 */
[----:B------:R0:W-:Y:S01]  /*0260*/  STL.64 [R1+0x8], R10 ;  /* 0x0000080a01007387 */ /* 0x0001e20000100a00 */
[----:B------:R-:W1:Y:S01]  /*0270*/  LDCU.64 UR4, c[0x4][0x8] ;  /* 0x01000100ff0477ac */ /* 0x000e620008000a00 */
[----:B------:R-:W-:Y:S01]  /*0280*/  IMAD.MOV.U32 R6, RZ, RZ, R23 ;  /* 0x000000ffff067224 */ /* 0x000fe200078e0017 */
[----:B------:R-:W2:Y:S01]  /*0290*/  LDC.64 R8, c[0x4][R8] ;  /* 0x0100000008087b82 */ /* 0x000ea20000000a00 */
[----:B------:R0:W-:Y:S01]  /*02a0*/  STL.64 [R1+0x10], R12 ;  /* 0x0000100c01007387 */ /* 0x0001e20000100a00 */
[----:B------:R-:W-:-:S03]  /*02b0*/  IMAD.MOV.U32 R7, RZ, RZ, R2 ;  /* 0x000000ffff077224 */ /* 0x000fc600078e0002 */
[----:B------:R0:W-:Y:S01]  /*02c0*/  STL [R1], R22 ;  /* 0x0000001601007387 */ /* 0x0001e20000100800 */
[----:B-1----:R-:W-:Y:S02]  /*02d0*/  IMAD.U32 R4, RZ, RZ, UR4 ;  /* 0x00000004ff047e24 */ /* 0x002fe4000f8e00ff */
[----:B0-----:R-:W-:-:S07]  /*02e0*/  IMAD.U32 R5, RZ, RZ, UR5 ;  /* 0x00000005ff057e24 */ /* 0x001fce000f8e00ff */
[----:B------:R-:W-:-:S07]  /*02f0*/  LEPC R20, `(.L_x_3) ;  /* 0x000000001014794e */ /* 0x000fce0000000000 */
[----:B--2---:R-:W-:Y:S05]  /*0300*/  CALL.ABS.NOINC R8 ;  /* 0x0000000008007343 */ /* 0x004fea0003c00000 */
.L_x_3:
[----:B------:R0:W5:Y:S02]  /*0310*/  LDG.E.64 R10, desc[UR36][R28.64] ;  /* 0x000000241c0a7981 */ /* 0x000164000c1e1b00 */
.L_x_2:
[----:B------:R-:W-:Y:S05]  /*0320*/  BSYNC.RECONVERGENT B6 ;  /* 0x0000000000067941 */ /* 0x000fea0003800200 */
.L_x_1:
[----:B-----5:R-:W-:-:S04]  /*0330*/  IADD3 R4, P0, PT, R10, R16, RZ ;  /* 0x000000100a047210 */ /* 0x020fc80007f1e0ff */
[----:B------:R-:W-:-:S05]  /*0340*/  IADD3.X R5, PT, PT, R11, R24, RZ, P0, !PT ;  /* 0x000000180b057210 */ /* 0x000fca00007fe4ff */
[----:B------:R-:W2:Y:S01]  /*0350*/  LD.E.U8 R4, desc[UR36][R4.64+0x1] ;  /* 0x0000012404047980 */ /* 0x000ea2000c101100 */
[----:B------:R-:W-:Y:S01]  /*0360*/  BSSY.RECONVERGENT B6, `(.L_x_4) ;  /* 0x0000012000067945 */ /* 0x000fe20003800200 */
[----:B--2---:R-:W-:-:S13]  /*0370*/  ISETP.NE.AND P0, PT, R4, 0x61, PT ;  /* 0x000000610400780c */ /* 0x004fda0003f05270 */
[----:B------:R-:W-:Y:S05]  /*0380*/  @P0 BRA `(.L_x_5) ;  /* 0x00000000003c0947 */ /* 0x000fea0003800000 */
[----:B------:R-:W-:Y:S01]  /*0390*/  MOV R8, 0x0 ;  /* 0x0000000000087802 */ /* 0x000fe20000000f00 */
[----:B------:R-:W-:Y:S01]  /*03a0*/  VIADD R13, R19, 0xfffffffe ;  /* 0xfffffffe130d7836 */ /* 0x000fe20000000000 */
[----:B------:R1:W-:Y:S01]  /*03b0*/  STL.64 [R1+0x8], R10 ;  /* 0x0000080a01007387 */ /* 0x0003e20000100a00 */
[----:B------:R-:W-:Y:S01]  /*03c0*/  IMAD.MOV.U32 R12, RZ, RZ, 0x61 ;  /* 0x00000061ff0c7424 */ /* 0x000fe200078e00ff */
[----:B------:R-:W2:Y:S01]  /*03d0*/  LDCU.64 UR4, c[0x4][0x8] ;  /* 0x01000100ff0477ac */ /* 0x000ea20008000a00 */
[----:B------:R-:W-:Y:S01]  /*03e0*/  MOV R6, R23 ;  /* 0x0000001700067202 */ /* 0x000fe20000000f00 */
[----:B------:R1:W-:Y:S01]  /*03f0*/  STL [R1], R22 ;  /* 0x0000001601007387 */ /* 0x0003e20000100800 */
[----:B------:R-:W3:Y:S01]  /*0400*/  LDC.64 R8, c[0x4][R8] ;  /* 0x0100000008087b82 */ /* 0x000ee20000000a00 */
[----:B------:R-:W-:Y:S02]  /*0410*/  IMAD.MOV.U32 R7, RZ, RZ, R2 ;  /* 0x000000ffff077224 */ /* 0x000fe400078e0002 */
[----:B------:R1:W-:Y:S01]  /*0420*/  STL.64 [R1+0x10], R12 ;  /* 0x0000100c01007387 */ /* 0x0003e20000100a00 */
[----:B--2---:R-:W-:-:S02]  /*0430*/  IMAD.U32 R4, RZ, RZ, UR4 ;  /* 0x00000004ff047e24 */ /* 0x004fc4000f8e00ff */
[----:B-1----:R-:W-:-:S07]  /*0440*/  IMAD.U32 R5, RZ, RZ, UR5 ;  /* 0x00000005ff057e24 */ /* 0x002fce000f8e00ff */
[----:B------:R-:W-:-:S07]  /*0450*/  LEPC R20, `(.L_x_6) ;  /* 0x000000001014794e */ /* 0x000fce0000000000 */
[----:B0--3--:R-:W-:Y:S05]  /*0460*/  CALL.ABS.NOINC R8 ;  /* 0x0000000008007343 */ /* 0x009fea0003c00000 */
.L_x_6:
[----:B------:R1:W5:Y:S02]  /*0470*/  LDG.E.64 R10, desc[UR36][R28.64] ;  /* 0x000000241c0a7981 */ /* 0x000364000c1e1b00 */
.L_x_5:
[----:B------:R-:W-:Y:S05]  /*0480*/  BSYNC.RECONVERGENT B6 ;  /* 0x0000000000067941 */ /* 0x000fea0003800200 */
.L_x_4:
[----:B-----5:R-:W-:-:S05]  /*0490*/  IADD3 R4, P0, PT, R10, R16, RZ ;  /* 0x000000100a047210 */ /* 0x020fca0007f1e0ff */
[----:B------:R-:W-:-:S05]  /*04a0*/  IMAD.X R5, R11, 0x1, R24, P0 ;  /* 0x000000010b057824 */ /* 0x000fca00000e0618 */
        /* <DEDUP_REMOVED lines=8> */
[----:B------:R-:W3:Y:S01]  /*0530*/  LDCU.64 UR4, c[0x4][0x8] ;  /* 0x01000100ff0477ac */ /* 0x000ee20008000a00 */
[----:B------:R-:W-:Y:S01]  /*0540*/  IMAD.MOV.U32 R6, RZ, RZ, R23 ;  /* 0x000000ffff067224 */ /* 0x000fe200078e0017 */
[----:B------:R2:W-:Y:S01]  /*0550*/  STL [R1], R22 ;  /* 0x0000001601007387 */ /* 0x0005e20000100800 */
[----:B------:R-:W4:Y:S01]  /*0560*/  LDC.64 R8, c[0x4][R8] ;  /* 0x0100000008087b82 */ /* 0x000f220000000a00 */
[----:B------:R-:W-:Y:S02]  /*0570*/  IMAD.MOV.U32 R7, RZ, RZ, R2 ;  /* 0x000000ffff077224 */ /* 0x000fe400078e0002 */
[----:B------:R2:W-:Y:S01]  /*0580*/  STL.64 [R1+0x10], R12 ;  /* 0x0000100c01007387 */ /* 0x0005e20000100a00 */
[----:B---3--:R-:W-:Y:S01]  /*0590*/  MOV R4, UR4 ;  /* 0x0000000400047c02 */ /* 0x008fe20008000f00 */
[----:B--2---:R-:W-:-:S07]  /*05a0*/  IMAD.U32 R5, RZ, RZ, UR5 ;  /* 0x00000005ff057e24 */ /* 0x004fce000f8e00ff */
[----:B------:R-:W-:-:S07]  /*05b0*/  LEPC R20, `(.L_x_9) ;  /* 0x000000001014794e */ /* 0x000fce0000000000 */
[----:B01--4-:R-:W-:Y:S05]  /*05c0*/  CALL.ABS.NOINC R8 ;  /* 0x0000000008007343 */ /* 0x013fea0003c00000 */
.L_x_9:
[----:B------:R2:W5:Y:S02]  /*05d0*/  LDG.E.64 R10, desc[UR36][R28.64] ;  /* 0x000000241c0a7981 */ /* 0x000564000c1e1b00 */
.L_x_8:
[----:B------:R-:W-:Y:S05]  /*05e0*/  BSYNC.RECONVERGENT B6 ;  /* 0x0000000000067941 */ /* 0x000fea0003800200 */
.L_x_7:
[----:B-----5:R-:W-:-:S05]  /*05f0*/  IADD3 R4, P0, PT, R10, R16, RZ ;  /* 0x000000100a047210 */ /* 0x020fca0007f1e0ff */
[----:B------:R-:W-:-:S05]  /*0600*/  IMAD.X R5, R11, 0x1, R24, P0 ;  /* 0x000000010b057824 */ /* 0x000fca00000e0618 */
[----:B------:R-:W3:Y:S01]  /*0610*/  LD.E.U8 R4, desc[UR36][R4.64+0x3] ;  /* 0x0000032404047980 */ /* 0x000ee2000c101100 */
[----:B------:R-:W-:Y:S01]  /*0620*/  BSSY.RECONVERGENT B6, `(.L_x_10) ;  /* 0x0000011000067945 */ /* 0x000fe20003800200 */
[----:B---3--:R-:W-:-:S13]  /*0630*/  ISETP.NE.AND P0, PT, R4, 0x61, PT ;  /* 0x000000610400780c */ /* 0x008fda0003f05270 */
[----:B------:R-:W-:Y:S05]  /*0640*/  @P0 BRA `(.L_x_11) ;  /* 0x0000000000380947 */ /* 0x000fea0003800000 */
[----:B------:R-:W-:Y:S01]  /*0650*/  HFMA2 R18, -RZ, RZ, 0, 5.781650543212890625e-06 ;  /* 0x00000061ff127431 */ /* 0x000fe200000001ff */
[----:B------:R-:W-:Y:S01]  /*0660*/  MOV R8, 0x0 ;  /* 0x0000000000087802 */ /* 0x000fe20000000f00 */
[----:B------:R3:W-:Y:S01]  /*0670*/  STL.64 [R1+0x8], R10 ;  /* 0x0000080a01007387 */ /* 0x0007e20000100a00 */
[----:B------:R-:W4:Y:S01]  /*0680*/  LDCU.64 UR4, c[0x4][0x8] ;  /* 0x01000100ff0477ac */ /* 0x000f220008000a00 */
[----:B------:R-:W-:Y:S02]  /*0690*/  IMAD.MOV.U32 R6, RZ, RZ, R23 ;  /* 0x000000ffff067224 */ /* 0x000fe400078e0017 */
[----:B------:R3:W-:Y:S01]  /*06a0*/  STL [R1], R22 ;  /* 0x0000001601007387 */ /* 0x0007e20000100800 */
[----:B------:R-:W0:Y:S01]  /*06b0*/  LDC.64 R8, c[0x4][R8] ;  /* 0x0100000008087b82 */ /* 0x000e220000000a00 */
[----:B------:R-:W-:Y:S02]  /*06c0*/  IMAD.MOV.U32 R7, RZ, RZ, R2 ;  /* 0x000000ffff077224 */ /* 0x000fe400078e0002 */
[----:B------:R3:W-:Y:S01]  /*06d0*/  STL.64 [R1+0x10], R18 ;  /* 0x0000101201007387 */ /* 0x0007e20000100a00 */
[----:B----4-:R-:W-:-:S02]  /*06e0*/  IMAD.U32 R4, RZ, RZ, UR4 ;  /* 0x00000004ff047e24 */ /* 0x010fc4000f8e00ff */
[----:B---3--:R-:W-:-:S07]  /*06f0*/  IMAD.U32 R5, RZ, RZ, UR5 ;  /* 0x00000005ff057e24 */ /* 0x008fce000f8e00ff */
[----:B------:R-:W-:-:S07]  /*0700*/  LEPC R20, `(.L_x_12) ;  /* 0x000000001014794e */ /* 0x000fce0000000000 */
[----:B012---:R-:W-:Y:S05]  /*0710*/  CALL.ABS.NOINC R8 ;  /* 0x0000000008007343 */ /* 0x007fea0003c00000 */
.L_x_12:
[----:B------:R3:W5:Y:S02]  /*0720*/  LDG.E.64 R10, desc[UR36][R28.64] ;  /* 0x000000241c0a7981 */ /* 0x000764000c1e1b00 */
.L_x_11:
[----:B------:R-:W-:Y:S05]  /*0730*/  BSYNC.RECONVERGENT B6 ;  /* 0x0000000000067941 */ /* 0x000fea0003800200 */
.L_x_10:
[----:B-----5:R-:W-:-:S04]  /*0740*/  IADD3 R4, P0, PT, R10, R16, RZ ;  /* 0x000000100a047210 */ /* 0x020fc80007f1e0ff */
[----:B------:R-:W-:-:S05]  /*0750*/  IADD3.X R5, PT, PT, R11, R24, RZ, P0, !PT ;  /* 0x000000180b057210 */ /* 0x000fca00007fe4ff */
[----:B------:R-:W4:Y:S01]  /*0760*/  LD.E.U8 R4, desc[UR36][R4.64+0x4] ;  /* 0x0000042404047980 */ /* 0x000f22000c101100 */
[----:B------:R-:W-:Y:S01]  /*0770*/  BSSY.RECONVERGENT B6, `(.L_x_13) ;  /* 0x0000012000067945 */ /* 0x000fe20003800200 */
[----:B----4-:R-:W-:-:S13]  /*0780*/  ISETP.NE.AND P0, PT, R4, 0x61, PT ;  /* 0x000000610400780c */ /* 0x010fda0003f05270 */
[----:B------:R-:W-:Y:S05]  /*0790*/  @P0 BRA `(.L_x_14) ;  /* 0x00000000003c0947 */ /* 0x000fea0003800000 */
[----:B------:R-:W-:Y:S01]  /*07a0*/  MOV R8, 0x0 ;  /* 0x0000000000087802 */ /* 0x000fe20000000f00 */
[----:B------:R-:W-:Y:S01]  /*07b0*/  VIADD R13, R19, 0x1 ;  /* 0x00000001130d7836 */ /* 0x000fe20000000000 */
[----:B------:R4:W-:Y:S01]  /*07c0*/  STL.64 [R1+0x8], R10 ;  /* 0x0000080a01007387 */ /* 0x0009e20000100a00 */
[----:B------:R-:W-:Y:S01]  /*07d0*/  IMAD.MOV.U32 R12, RZ, RZ, 0x61 ;  /* 0x00000061ff0c7424 */ /* 0x000fe200078e00ff */
[----:B------:R-:W5:Y:S01]  /*07e0*/  LDCU.64 UR4, c[0x4][0x8] ;  /* 0x01000100ff0477ac */ /* 0x000f620008000a00 */
[----:B------:R-:W-:Y:S01]  /*07f0*/  MOV R6, R23 ;  /* 0x0000001700067202 */ /* 0x000fe20000000f00 */
[----:B------:R4:W-:Y:S01]  /*0800*/  STL [R1], R22 ;  /* 0x0000001601007387 */ /* 0x0009e20000100800 */
[----:B------:R-:W0:Y:S01]  /*0810*/  LDC.64 R8, c[0x4][R8] ;  /* 0x0100000008087b82 */ /* 0x000e220000000a00 */
[----:B------:R-:W-:Y:S02]  /*0820*/  IMAD.MOV.U32 R7, RZ, RZ, R2 ;  /* 0x000000ffff077224 */ /* 0x000fe400078e0002 */
[----:B------:R4:W-:Y:S01]  /*0830*/  STL.64 [R1+0x10], R12 ;  /* 0x0000100c01007387 */ /* 0x0009e20000100a00 */
[----:B-----5:R-:W-:-:S02]  /*0840*/  IMAD.U32 R4, RZ, RZ, UR4 ;  /* 0x00000004ff047e24 */ /* 0x020fc4000f8e00ff */
[----:B----4-:R-:W-:-:S07]  /*0850*/  IMAD.U32 R5, RZ, RZ, UR5 ;  /* 0x00000005ff057e24 */ /* 0x010fce000f8e00ff */
[----:B------:R-:W-:-:S07]  /*0860*/  LEPC R20, `(.L_x_15) ;  /* 0x000000001014794e */ /* 0x000fce0000000000 */
[----:B0123--:R-:W-:Y:S05]  /*0870*/  CALL.ABS.NOINC R8 ;  /* 0x0000000008007343 */ /* 0x00ffea0003c00000 */
.L_x_15:
[----:B------:R4:W5:Y:S02]  /*0880*/  LDG.E.64 R10, desc[UR36][R28.64] ;  /* 0x000000241c0a7981 */ /* 0x000964000c1e1b00 */
.L_x_14:
[----:B------:R-:W-:Y:S05]  /*0890*/  BSYNC.RECONVERGENT B6 ;  /* 0x0000000000067941 */ /* 0x000fea0003800200 */
.L_x_13:
        /* <DEDUP_REMOVED lines=10> */
[----:B------:R-:W5:Y:S01]  /*0940*/  LDCU.64 UR4, c[0x4][0x8] ;  /* 0x01000100ff0477ac */ /* 0x000f620008000a00 */
[----:B------:R-:W-:Y:S01]  /*0950*/  IMAD.MOV.U32 R6, RZ, RZ, R23 ;  /* 0x000000ffff067224 */ /* 0x000fe200078e0017 */
[----:B------:R2:W-:Y:S01]  /*0960*/  STL [R1], R22 ;  /* 0x0000001601007387 */ /* 0x0005e20000100800 */
[----:B------:R-:W0:Y:S01]  /*0970*/  LDC.64 R8, c[0x4][R8] ;  /* 0x0100000008087b82 */ /* 0x000e220000000a00 */
[----:B------:R-:W-:Y:S02]  /*0980*/  IMAD.MOV.U32 R7, RZ, RZ, R2 ;  /* 0x000000ffff077224 */ /* 0x000fe400078e0002 */
[----:B------:R2:W-:Y:S01]  /*0990*/  STL.64 [R1+0x10], R12 ;  /* 0x0000100c01007387 */ /* 0x0005e20000100a00 */
[----:B-----5:R-:W-:Y:S01]  /*09a0*/  MOV R4, UR4 ;  /* 0x0000000400047c02 */ /* 0x020fe20008000f00 */
[----:B--2---:R-:W-:-:S07]  /*09b0*/  IMAD.U32 R5, RZ, RZ, UR5 ;  /* 0x00000005ff057e24 */ /* 0x004fce000f8e00ff */
[----:B------:R-:W-:-:S07]  /*09c0*/  LEPC R20, `(.L_x_18) ;  /* 0x000000001014794e */ /* 0x000fce0000000000 */
[----:B01-34-:R-:W-:Y:S05]  /*09d0*/  CALL.ABS.NOINC R8 ;  /* 0x0000000008007343 */ /* 0x01bfea0003c00000 */
.L_x_18:
[----:B------:R2:W5:Y:S02]  /*09e0*/  LDG.E.64 R10, desc[UR36][R28.64] ;  /* 0x000000241c0a7981 */ /* 0x000564000c1e1b00 */
.L_x_17:
[----:B------:R-:W-:Y:S05]  /*09f0*/  BSYNC.RECONVERGENT B6 ;  /* 0x0000000000067941 */ /* 0x000fea0003800200 */
.L_x_16:
[----:B-----5:R-:W-:-:S05]  /*0a00*/  IADD3 R4, P0, PT, R10, R16, RZ ;  /* 0x000000100a047210 */ /* 0x020fca0007f1e0ff */
[----:B------:R-:W-:-:S05]  /*0a10*/  IMAD.X R5, R11, 0x1, R24, P0 ;  /* 0x000000010b057824 */ /* 0x000fca00000e0618 */
[----:B------:R-:W3:Y:S01]  /*0a20*/  LD.E.U8 R4, desc[UR36][R4.64+0x6] ;  /* 0x0000062404047980 */ /* 0x000ee2000c101100 */
[----:B------:R-:W-:Y:S01]  /*0a30*/  BSSY.RECONVERGENT B6, `(.L_x_19) ;  /* 0x0000012000067945 */ /* 0x000fe20003800200 */
[----:B---3--:R-:W-:-:S13]  /*0a40*/  ISETP.NE.AND P0, PT, R4, 0x61, PT ;  /* 0x000000610400780c */ /* 0x008fda0003f05270 */
[----:B------:R-:W-:Y:S05]  /*0a50*/  @P0 BRA `(.L_x_20) ;  /* 0x00000000003c0947 */ /* 0x000fea0003800000 */
[----:B------:R-:W-:Y:S01]  /*0a60*/  MOV R8, 0x0 ;  /* 0x0000000000087802 */ /* 0x000fe20000000f00 */
[----:B------:R-:W-:Y:S01]  /*0a70*/  IMAD.MOV.U32 R12, RZ, RZ, 0x61 ;  /* 0x00000061ff0c7424 */ /* 0x000fe200078e00ff */
[----:B------:R-:W-:Y:S01]  /*0a80*/  IADD3 R13, PT, PT, R19, 0x3, RZ ;  /* 0x00000003130d7810 */ /* 0x000fe20007ffe0ff */
[----:B------:R3:W-:Y:S01]  /*0a90*/  STL.64 [R1+0x8], R10 ;  /* 0x0000080a01007387 */ /* 0x0007e20000100a00 */
[----:B------:R-:W5:Y:S01]  /*0aa0*/  LDCU.64 UR4, c[0x4][0x8] ;  /* 0x01000100ff0477ac */ /* 0x000f620008000a00 */
[----:B------:R-:W-:Y:S01]  /*0ab0*/  IMAD.MOV.U32 R6, RZ, RZ, R23 ;  /* 0x000000ffff067224 */ /* 0x000fe200078e0017 */
[----:B------:R-:W0:Y:S01]  /*0ac0*/  LDC.64 R8, c[0x4][R8] ;  /* 0x0100000008087b82 */ /* 0x000e220000000a00 */
[----:B------:R3:W-:Y:S01]  /*0ad0*/  STL.64 [R1+0x10], R12 ;  /* 0x0000100c01007387 */ /* 0x0007e20000100a00 */
[----:B------:R-:W-:-:S03]  /*0ae0*/  MOV R7, R2 ;  /* 0x0000000200077202 */ /* 0x000fc60000000f00 */
[----:B------:R3:W-:Y:S01]  /*0af0*/  STL [R1], R22 ;  /* 0x0000001601007387 */ /* 0x0007e20000100800 */
[----:B-----5:R-:W-:Y:S02]  /*0b00*/  IMAD.U32 R4, RZ, RZ, UR4 ;  /* 0x00000004ff047e24 */ /* 0x020fe4000f8e00ff */
[----:B---3--:R-:W-:-:S07]  /*0b10*/  IMAD.U32 R5, RZ, RZ, UR5 ;  /* 0x00000005ff057e24 */ /* 0x008fce000f8e00ff */
[----:B------:R-:W-:-:S07]  /*0b20*/  LEPC R20, `(.L_x_21) ;  /* 0x000000001014794e */ /* 0x000fce0000000000 */
[----:B012-4-:R-:W-:Y:S05]  /*0b30*/  CALL.ABS.NOINC R8 ;  /* 0x0000000008007343 */ /* 0x017fea0003c00000 */
.L_x_21:
[----:B------:R3:W5:Y:S02]  /*0b40*/  LDG.E.64 R10, desc[UR36][R28.64] ;  /* 0x000000241c0a7981 */ /* 0x000764000c1e1b00 */
.L_x_20:
[----:B------:R-:W-:Y:S05]  /*0b50*/  BSYNC.RECONVERGENT B6 ;  /* 0x0000000000067941 */ /* 0x000fea0003800200 */
.L_x_19:
        /* <DEDUP_REMOVED lines=16> */
[----:B-----5:R-:W-:Y:S01]  /*0c60*/  IMAD.U32 R4, RZ, RZ, UR4 ;  /* 0x00000004ff047e24 */ /* 0x020fe2000f8e00ff */
[----:B--2---:R-:W-:-:S07]  /*0c70*/  MOV R5, UR5 ;  /* 0x0000000500057c02 */ /* 0x004fce0008000f00 */
[----:B------:R-:W-:-:S07]  /*0c80*/  LEPC R20, `(.L_x_23) ;  /* 0x000000001014794e */ /* 0x000fce0000000000 */
[----:B01-34-:R-:W-:Y:S05]  /*0c90*/  CALL.ABS.NOINC R8 ;  /* 0x0000000008007343 */ /* 0x01bfea0003c00000 */
.L_x_23:
[----:B------:R-:W-:Y:S05]  /*0ca0*/  BSYNC.RECONVERGENT B6 ;  /* 0x0000000000067941 */ /* 0x000fea0003800200 */
.L_x_22:
[----:B------:R-:W-:Y:S01]  /*0cb0*/  ISETP.NE.AND P6, PT, R26, RZ, PT ;  /* 0x000000ff1a00720c */ /* 0x000fe20003fc5270 */
[----:B------:R-:W-:Y:S01]  /*0cc0*/  VIADD R19, R19, 0x8 ;  /* 0x0000000813137836 */ /* 0x000fe20000000000 */
[----:B------:R-:W-:-:S05]  /*0cd0*/  IADD3 R16, P0, PT, R16, 0x8, RZ ;  /* 0x0000000810107810 */ /* 0x000fca0007f1e0ff */
[----:B------:R-:W-:-:S06]  /*0ce0*/  IMAD.X R24, RZ, RZ, R24, P0 ;  /* 0x000000ffff187224 */ /* 0x000fcc00000e0618 */
[----:B------:R-:W-:Y:S05]  /*0cf0*/  @P6 BRA `(.L_x_24) ;  /* 0xfffffff400246947 */ /* 0x000fea000383ffff */
[----:B------:R-:W-:Y:S05]  /*0d00*/  BSYNC.RECONVERGENT B7 ;  /* 0x0000000000077941 */ /* 0x000fea0003800200 */
.L_x_0:
[----:B------:R-:W2:Y:S02]  /*0d10*/  LDCU UR4, c[0x0][0x388] ;  /* 0x00007100ff0477ac */ /* 0x000ea40008000800 */
[----:B--2---:R-:W-:-:S06]  /*0d20*/  ULOP3.LUT UR4, UR4, 0x7, URZ, 0xc0, !UPT ;  /* 0x0000000704047892 */ /* 0x004fcc000f8ec0ff */
[----:B------:R-:W-:-:S13]  /*0d30*/  ISETP.NE.AND P0, PT, RZ, UR4, PT ;  /* 0x00000004ff007c0c */ /* 0x000fda000bf05270 */
[----:B------:R-:W-:Y:S05]  /*0d40*/  @!P0 EXIT ;  /* 0x000000000000894d */ /* 0x000fea0003800000 */
[----:B------:R-:W2:Y:S01]  /*0d50*/  LDC R18, c[0x0][0x388] ;  /* 0x0000e200ff127b82 */ /* 0x000ea20000000800 */
[----:B------:R-:W-:Y:S01]  /*0d60*/  UISETP.GE.U32.AND UP0, UPT, UR4, 0x4, UPT ;  /* 0x000000040400788c */ /* 0x000fe2000bf06070 */
[----:B--2---:R-:W-:-:S08]  /*0d70*/  LOP3.LUT R18, R18, 0x3, RZ, 0xc0, !PT ;  /* 0x0000000312127812 */ /* 0x004fd000078ec0ff */
[----:B------:R-:W-:Y:S05]  /*0d80*/  BRA.U !UP0, `(.L_x_25) ;  /* 0x0000000508607547 */ /* 0x000fea000b800000 */
[----:B------:R-:W2:Y:S02]  /*0d90*/  LDG.E.64 R8, desc[UR36][R28.64] ;  /* 0x000000241c087981 */ /* 0x000ea4000c1e1b00 */
[----:B--2---:R-:W-:-:S04]  /*0da0*/  IADD3 R4, P0, PT, R17, R8, RZ ;  /* 0x0000000811047210 */ /* 0x004fc80007f1e0ff */
[----:B------:R-:W-:-:S05]  /*0db0*/  IADD3.X R5, PT, PT, RZ, R9, RZ, P0, !PT ;  /* 0x00000009ff057210 */ /* 0x000fca00007fe4ff */
[----:B------:R-:W2:Y:S01]  /*0dc0*/  LD.E.U8 R4, desc[UR36][R4.64] ;  /* 0x0000002404047980 */ /* 0x000ea2000c101100 */
[----:B------:R-:W-:Y:S01]  /*0dd0*/  BSSY.RECONVERGENT B6, `(.L_x_26) ;  /* 0x0000011000067945 */ /* 0x000fe20003800200 */
[----:B--2---:R-:W-:-:S13]  /*0de0*/  ISETP.NE.AND P0, PT, R4, 0x61, PT ;  /* 0x000000610400780c */ /* 0x004fda0003f05270 */
[----:B------:R-:W-:Y:S05]  /*0df0*/  @P0 BRA `(.L_x_27) ;  /* 0x0000000000380947 */ /* 0x000fea0003800000 */
[----:B------:R-:W-:Y:S01]  /*0e00*/  IMAD.MOV.U32 R16, RZ, RZ, 0x61 ;  /* 0x00000061ff107424 */ /* 0x000fe200078e00ff */
[----:B------:R-:W-:Y:S01]  /*0e10*/  MOV R0, 0x0 ;  /* 0x0000000000007802 */ /* 0x000fe20000000f00 */
[----:B------:R2:W-:Y:S01]  /*0e20*/  STL.64 [R1+0x8], R8 ;  /* 0x0000080801007387 */ /* 0x0005e20000100a00 */
[----:B------:R-:W5:Y:S01]  /*0e30*/  LDCU.64 UR4, c[0x4][0x8] ;  /* 0x01000100ff0477ac */ /* 0x000f620008000a00 */
[----:B------:R-:W-:Y:S01]  /*0e40*/  IMAD.MOV.U32 R6, RZ, RZ, R23 ;  /* 0x000000ffff067224 */ /* 0x000fe200078e0017 */
[----:B------:R2:W0:Y:S01]  /*0e50*/  LDC.64 R10, c[0x4][R0] ;  /* 0x01000000000a7b82 */ /* 0x0004220000000a00 */
[----:B------:R2:W-:Y:S01]  /*0e60*/  STL.64 [R1+0x10], R16 ;  /* 0x0000101001007387 */ /* 0x0005e20000100a00 */
[----:B------:R-:W-:-:S03]  /*0e70*/  MOV R7, R2 ;  /* 0x0000000200077202 */ /* 0x000fc60000000f00 */
[----:B------:R2:W-:Y:S01]  /*0e80*/  STL [R1], R22 ;  /* 0x0000001601007387 */ /* 0x0005e20000100800 */
[----:B-----5:R-:W-:Y:S02]  /*0e90*/  IMAD.U32 R4, RZ, RZ, UR4 ;  /* 0x00000004ff047e24 */ /* 0x020fe4000f8e00ff */
[----:B--2---:R-:W-:-:S07]  /*0ea0*/  IMAD.U32 R5, RZ, RZ, UR5 ;  /* 0x00000005ff057e24 */ /* 0x004fce000f8e00ff */
[----:B------:R-:W-:-:S07]  /*0eb0*/  LEPC R20, `(.L_x_28) ;  /* 0x000000001014794e */ /* 0x000fce0000000000 */
[----:B01-34-:R-:W-:Y:S05]  /*0ec0*/  CALL.ABS.NOINC R10 ;  /* 0x000000000a007343 */ /* 0x01bfea0003c00000 */
.L_x_28:
[----:B------:R2:W5:Y:S02]  /*0ed0*/  LDG.E.64 R8, desc[UR36][R28.64] ;  /* 0x000000241c087981 */ /* 0x000564000c1e1b00 */
.L_x_27:
[----:B------:R-:W-:Y:S05]  /*0ee0*/  BSYNC.RECONVERGENT B6 ;  /* 0x0000000000067941 */ /* 0x000fea0003800200 */
.L_x_26:
[----:B-----5:R-:W-:-:S05]  /*0ef0*/  IADD3 R4, P0, PT, R8, R17, RZ ;  /* 0x0000001108047210 */ /* 0x020fca0007f1e0ff */
[----:B------:R-:W-:-:S05]  /*0f00*/  IMAD.X R5, RZ, RZ, R9, P0 ;  /* 0x000000ffff057224 */ /* 0x000fca00000e0609 */
[----:B------:R-:W3:Y:S01]  /*0f10*/  LD.E.U8 R4, desc[UR36][R4.64+0x1] ;  /* 0x0000012404047980 */ /* 0x000ee2000c101100 */
[----:B------:R-:W-:Y:S01]  /*0f20*/  BSSY.RECONVERGENT B6, `(.L_x_29) ;  /* 0x0000012000067945 */ /* 0x000fe20003800200 */
[----:B---3--:R-:W-:-:S13]  /*0f30*/  ISETP.NE.AND P0, PT, R4, 0x61, PT ;  /* 0x000000610400780c */ /* 0x008fda0003f05270 */
[----:B------:R-:W-:Y:S05]  /*0f40*/  @P0 BRA `(.L_x_30) ;  /* 0x00000000003c0947 */ /* 0x000fea0003800000 */
[----:B------:R-:W-:Y:S01]  /*0f50*/  VIADD R11, R17, 0x1 ;  /* 0x00000001110b7836 */ /* 0x000fe20000000000 */
[----:B------:R-:W-:Y:S01]  /*0f60*/  MOV R0, 0x0 ;  /* 0x0000000000007802 */ /* 0x000fe20000000f00 */
[----:B------:R-:W-:Y:S01]  /*0f70*/  IMAD.MOV.U32 R10, RZ, RZ, 0x61 ;  /* 0x00000061ff0a7424 */ /* 0x000fe200078e00ff */
[----:B------:R3:W-:Y:S01]  /*0f80*/  STL.64 [R1+0x8], R8 ;  /* 0x0000080801007387 */ /* 0x0007e20000100a00 */
[----:B------:R-:W5:Y:S01]  /*0f90*/  LDCU.64 UR4, c[0x4][0x8] ;  /* 0x01000100ff0477ac */ /* 0x000f620008000a00 */
[----:B------:R3:W0:Y:S01]  /*0fa0*/  LDC.64 R12, c[0x4][R0] ;  /* 0x01000000000c7b82 */ /* 0x0006220000000a00 */
[----:B------:R-:W-:Y:S01]  /*0fb0*/  IMAD.MOV.U32 R6, RZ, RZ, R23 ;  /* 0x000000ffff067224 */ /* 0x000fe200078e0017 */
[----:B------:R3:W-:Y:S01]  /*0fc0*/  STL.64 [R1+0x10], R10 ;  /* 0x0000100a01007387 */ /* 0x0007e20000100a00 */
[----:B------:R-:W-:-:S03]  /*0fd0*/  IMAD.MOV.U32 R7, RZ, RZ, R2 ;  /* 0x000000ffff077224 */ /* 0x000fc600078e0002 */
[----:B------:R3:W-:Y:S01]  /*0fe0*/  STL [R1], R22 ;  /* 0x0000001601007387 */ /* 0x0007e20000100800 */
[----:B-----5:R-:W-:Y:S01]  /*0ff0*/  IMAD.U32 R4, RZ, RZ, UR4 ;  /* 0x00000004ff047e24 */ /* 0x020fe2000f8e00ff */
[----:B---3--:R-:W-:-:S07]  /*1000*/  MOV R5, UR5 ;  /* 0x0000000500057c02 */ /* 0x008fce0008000f00 */
[----:B------:R-:W-:-:S07]  /*1010*/  LEPC R20, `(.L_x_31) ;  /* 0x000000001014794e */ /* 0x000fce0000000000 */
[----:B012-4-:R-:W-:Y:S05]  /*1020*/  CALL.ABS.NOINC R12 ;  /* 0x000000000c007343 */ /* 0x017fea0003c00000 */
.L_x_31:
[----:B------:R3:W5:Y:S02]  /*1030*/  LDG.E.64 R8, desc[UR36][R28.64] ;  /* 0x000000241c087981 */ /* 0x000764000c1e1b00 */
.L_x_30:
[----:B------:R-:W-:Y:S05]  /*1040*/  BSYNC.RECONVERGENT B6 ;  /* 0x0000000000067941 */ /* 0x000fea0003800200 */
.L_x_29:
[----:B-----5:R-:W-:-:S05]  /*1050*/  IADD3 R4, P0, PT, R8, R17, RZ ;  /* 0x0000001108047210 */ /* 0x020fca0007f1e0ff */
[----:B------:R-:W-:-:S05]  /*1060*/  IMAD.X R5, RZ, RZ, R9, P0 ;  /* 0x000000ffff057224 */ /* 0x000fca00000e0609 */
[----:B------:R-:W2:Y:S01]  /*1070*/  LD.E.U8 R4, desc[UR36][R4.64+0x2] ;  /* 0x0000022404047980 */ /* 0x000ea2000c101100 */
[----:B------:R-:W-:Y:S01]  /*1080*/  BSSY.RECONVERGENT B6, `(.L_x_32) ;  /* 0x0000012000067945 */ /* 0x000fe20003800200 */
[----:B--2---:R-:W-:-:S13]  /*1090*/  ISETP.NE.AND P0, PT, R4, 0x61, PT ;  /* 0x000000610400780c */ /* 0x004fda0003f05270 */
[----:B------:R-:W-:Y:S05]  /*10a0*/  @P0 BRA `(.L_x_33) ;  /* 0x00000000003c0947 */ /* 0x000fea0003800000 */
[----:B------:R-:W-:Y:S02]  /*10b0*/  HFMA2 R10, -RZ, RZ, 0, 5.781650543212890625e-06 ;  /* 0x00000061ff0a7431 */ /* 0x000fe400000001ff */
[----:B------:R-:W-:Y:S01]  /*10c0*/  VIADD R11, R17, 0x2 ;  /* 0x00000002110b7836 */ /* 0x000fe20000000000 */
[----:B------:R-:W-:Y:S01]  /*10d0*/  MOV R0, 0x0 ;  /* 0x0000000000007802 */ /* 0x000fe20000000f00 */
[----:B------:R2:W-:Y:S01]  /*10e0*/  STL.64 [R1+0x8], R8 ;  /* 0x0000080801007387 */ /* 0x0005e20000100a00 */
[----:B------:R-:W5:Y:S01]  /*10f0*/  LDCU.64 UR4, c[0x4][0x8] ;  /* 0x01000100ff0477ac */ /* 0x000f620008000a00 */
[----:B------:R-:W-:Y:S01]  /*1100*/  IMAD.MOV.U32 R6, RZ, RZ, R23 ;  /* 0x000000ffff067224 */ /* 0x000fe200078e0017 */
[----:B------:R2:W0:Y:S01]  /*1110*/  LDC.64 R12, c[0x4][R0] ;  /* 0x01000000000c7b82 */ /* 0x0004220000000a00 */
[----:B------:R2:W-:Y:S01]  /*1120*/  STL.64 [R1+0x10], R10 ;  /* 0x0000100a01007387 */ /* 0x0005e20000100a00 */
[----:B------:R-:W-:-:S03]  /*1130*/  IMAD.MOV.U32 R7, RZ, RZ, R2 ;  /* 0x000000ffff077224 */ /* 0x000fc600078e0002 */
[----:B------:R2:W-:Y:S01]  /*1140*/  STL [R1], R22 ;  /* 0x0000001601007387 */ /* 0x0005e20000100800 */
[----:B-----5:R-:W-:Y:S02]  /*1150*/  IMAD.U32 R4, RZ, RZ, UR4 ;  /* 0x00000004ff047e24 */ /* 0x020fe4000f8e00ff */
[----:B--2---:R-:W-:-:S07]  /*1160*/  IMAD.U32 R5, RZ, RZ, UR5 ;  /* 0x00000005ff057e24 */ /* 0x004fce000f8e00ff */
[----:B------:R-:W-:-:S07]  /*1170*/  LEPC R20, `(.L_x_34) ;  /* 0x000000001014794e */ /* 0x000fce0000000000 */
[----:B01-34-:R-:W-:Y:S05]  /*1180*/  CALL.ABS.NOINC R12 ;  /* 0x000000000c007343 */ /* 0x01bfea0003c00000 */
.L_x_34:
[----:B------:R2:W5:Y:S02]  /*1190*/  LDG.E.64 R8, desc[UR36][R28.64] ;  /* 0x000000241c087981 */ /* 0x000564000c1e1b00 */
.L_x_33:
[----:B------:R-:W-:Y:S05]  /*11a0*/  BSYNC.RECONVERGENT B6 ;  /* 0x0000000000067941 */ /* 0x000fea0003800200 */
.L_x_32:
[----:B-----5:R-:W-:-:S04]  /*11b0*/  IADD3 R4, P0, PT, R8, R17, RZ ;  /* 0x0000001108047210 */ /* 0x020fc80007f1e0ff */
[----:B------:R-:W-:-:S05]  /*11c0*/  IADD3.X R5, PT, PT, RZ, R9, RZ, P0, !PT ;  /* 0x00000009ff057210 */ /* 0x000fca00007fe4ff */
        /* <DEDUP_REMOVED lines=10> */
[----:B------:R-:W-:Y:S01]  /*1270*/  MOV R6, R23 ;  /* 0x0000001700067202 */ /* 0x000fe20000000f00 */
[----:B------:R3:W-:Y:S01]  /*1280*/  STL.64 [R1+0x10], R10 ;  /* 0x0000100a01007387 */ /* 0x0007e20000100a00 */
[----:B------:R-:W-:-:S03]  /*1290*/  IMAD.MOV.U32 R7, RZ, RZ, R2 ;  /* 0x000000ffff077224 */ /* 0x000fc600078e0002 */
[----:B------:R3:W-:Y:S01]  /*12a0*/  STL [R1], R22 ;  /* 0x0000001601007387 */ /* 0x0007e20000100800 */
[----:B-----5:R-:W-:Y:S02]  /*12b0*/  IMAD.U32 R4, RZ, RZ, UR4 ;  /* 0x00000004ff047e24 */ /* 0x020fe4000f8e00ff */
[----:B---3--:R-:W-:-:S07]  /*12c0*/  IMAD.U32 R5, RZ, RZ, UR5 ;  /* 0x00000005ff057e24 */ /* 0x008fce000f8e00ff */
[----:B------:R-:W-:-:S07]  /*12d0*/  LEPC R20, `(.L_x_36) ;  /* 0x000000001014794e */ /* 0x000fce0000000000 */
[----:B012-4-:R-:W-:Y:S05]  /*12e0*/  CALL.ABS.NOINC R12 ;  /* 0x000000000c007343 */ /* 0x017fea0003c00000 */
.L_x_36:
[----:B------:R-:W-:Y:S05]  /*12f0*/  BSYNC.RECONVERGENT B6 ;  /* 0x0000000000067941 */ /* 0x000fea0003800200 */
.L_x_35:
[----:B------:R-:W-:-:S07]  /*1300*/  VIADD R17, R17, 0x4 ;  /* 0x0000000411117836 */ /* 0x000fce0000000000 */
.L_x_25:
[----:B------:R-:W-:-:S13]  /*1310*/  ISETP.NE.AND P0, PT, R18, RZ, PT ;  /* 0x000000ff1200720c */ /* 0x000fda0003f05270 */
[----:B------:R-:W-:Y:S05]  /*1320*/  @!P0 EXIT ;  /* 0x000000000000894d */ /* 0x000fea0003800000 */
[----:B------:R-:W-:-:S13]  /*1330*/  ISETP.NE.AND P0, PT, R18, 0x1, PT ;  /* 0x000000011200780c */ /* 0x000fda0003f05270 */
[----:B------:R-:W-:Y:S05]  /*1340*/  @!P0 BRA `(.L_x_37) ;  /* 0x0000000000b08947 */ /* 0x000fea0003800000 */
[----:B------:R-:W5:Y:S02]  /*1350*/  LDG.E.64 R8, desc[UR36][R28.64] ;  /* 0x000000241c087981 */ /* 0x000f64000c1e1b00 */
[----:B-----5:R-:W-:-:S05]  /*1360*/  IADD3 R4, P0, PT, R17, R8, RZ ;  /* 0x0000000811047210 */ /* 0x020fca0007f1e0ff */
[----:B------:R-:W-:-:S05]  /*1370*/  IMAD.X R5, RZ, RZ, R9, P0 ;  /* 0x000000ffff057224 */ /* 0x000fca00000e0609 */
[----:B------:R-:W5:Y:S01]  /*1380*/  LD.E.U8 R4, desc[UR36][R4.64] ;  /* 0x0000002404047980 */ /* 0x000f62000c101100 */
[----:B------:R-:W-:Y:S01]  /*1390*/  BSSY.RECONVERGENT B6, `(.L_x_38) ;  /* 0x0000011000067945 */ /* 0x000fe20003800200 */
[----:B-----5:R-:W-:-:S13]  /*13a0*/  ISETP.NE.AND P0, PT, R4, 0x61, PT ;  /* 0x000000610400780c */ /* 0x020fda0003f05270 */
        /* <DEDUP_REMOVED lines=10> */
[----:B-----5:R-:W-:Y:S01]  /*1450*/  MOV R4, UR4 ;  /* 0x0000000400047c02 */ /* 0x020fe20008000f00 */
[----:B------:R-:W-:-:S07]  /*1460*/  IMAD.U32 R5, RZ, RZ, UR5 ;  /* 0x00000005ff057e24 */ /* 0x000fce000f8e00ff */
[----:B------:R-:W-:-:S07]  /*1470*/  LEPC R20, `(.L_x_40) ;  /* 0x000000001014794e */ /* 0x000fce0000000000 */
[----:B01234-:R-:W-:Y:S05]  /*1480*/  CALL.ABS.NOINC R10 ;  /* 0x000000000a007343 */ /* 0x01ffea0003c00000 */
.L_x_40:
[----:B------:R0:W5:Y:S02]  /*1490*/  LDG.E.64 R8, desc[UR36][R28.64] ;  /* 0x000000241c087981 */ /* 0x000164000c1e1b00 */
.L_x_39:
[----:B------:R-:W-:Y:S05]  /*14a0*/  BSYNC.RECONVERGENT B6 ;  /* 0x0000000000067941 */ /* 0x000fea0003800200 */
.L_x_38:
[----:B-----5:R-:W-:-:S05]  /*14b0*/  IADD3 R4, P0, PT, R8, R17, RZ ;  /* 0x0000001108047210 */ /* 0x020fca0007f1e0ff */
[----:B------:R-:W-:-:S05]  /*14c0*/  IMAD.X R5, RZ, RZ, R9, P0 ;  /* 0x000000ffff057224 */ /* 0x000fca00000e0609 */
[----:B------:R-:W2:Y:S01]  /*14d0*/  LD.E.U8 R4, desc[UR36][R4.64+0x1] ;  /* 0x0000012404047980 */ /* 0x000ea2000c101100 */
[----:B------:R-:W-:Y:S01]  /*14e0*/  BSSY.RECONVERGENT B6, `(.L_x_41) ;  /* 0x0000011000067945 */ /* 0x000fe20003800200 */
[----:B--2---:R-:W-:-:S13]  /*14f0*/  ISETP.NE.AND P0, PT, R4, 0x61, PT ;  /* 0x000000610400780c */ /* 0x004fda0003f05270 */
[----:B------:R-:W-:Y:S05]  /*1500*/  @P0 BRA `(.L_x_42) ;  /* 0x0000000000380947 */ /* 0x000fea0003800000 */
[----:B------:R-:W-:Y:S01]  /*1510*/  IADD3 R11, PT, PT, R17, 0x1, RZ ;  /* 0x00000001110b7810 */ /* 0x000fe20007ffe0ff */
        /* <DEDUP_REMOVED lines=13> */
.L_x_42:
[----:B------:R-:W-:Y:S05]  /*15f0*/  BSYNC.RECONVERGENT B6 ;  /* 0x0000000000067941 */ /* 0x000fea0003800200 */
.L_x_41:
[----:B------:R-:W-:-:S07]  /*1600*/  VIADD R17, R17, 0x2 ;  /* 0x0000000211117836 */ /* 0x000fce0000000000 */
.L_x_37:
[----:B------:R-:W5:Y:S02]  /*1610*/  LDC R0, c[0x0][0x388] ;  /* 0x0000e200ff007b82 */ /* 0x000f640000000800 */
[----:B-----5:R-:W-:-:S04]  /*1620*/  LOP3.LUT R0, R0, 0x1, RZ, 0xc0, !PT ;  /* 0x0000000100007812 */ /* 0x020fc800078ec0ff */
[----:B------:R-:W-:-:S13]  /*1630*/  ISETP.NE.U32.AND P0, PT, R0, 0x1, PT ;  /* 0x000000010000780c */ /* 0x000fda0003f05070 */
[----:B------:R-:W-:Y:S05]  /*1640*/  @P0 EXIT ;  /* 0x000000000000094d */ /* 0x000fea0003800000 */
[----:B01234-:R-:W2:Y:S02]  /*1650*/  LDG.E.64 R28, desc[UR36][R28.64] ;  /* 0x000000241c1c7981 */ /* 0x01fea4000c1e1b00 */
[----:B--2---:R-:W-:-:S05]  /*1660*/  IADD3 R4, P0, PT, R28, R17, RZ ;  /* 0x000000111c047210 */ /* 0x004fca0007f1e0ff */
[----:B------:R-:W-:-:S05]  /*1670*/  IMAD.X R5, RZ, RZ, R29, P0 ;  /* 0x000000ffff057224 */ /* 0x000fca00000e061d */
[----:B------:R-:W2:Y:S02]  /*1680*/  LD.E.U8 R4, desc[UR36][R4.64] ;  /* 0x0000002404047980 */ /* 0x000ea4000c101100 */
[----:B--2---:R-:W-:-:S13]  /*1690*/  ISETP.NE.AND P0, PT, R4, 0x61, PT ;  /* 0x000000610400780c */ /* 0x004fda0003f05270 */
[----:B------:R-:W-:Y:S05]  /*16a0*/  @P0 EXIT ;  /* 0x000000000000094d */ /* 0x000fea0003800000 */
[----:B------:R-:W-:Y:S01]  /*16b0*/  IMAD.MOV.U32 R16, RZ, RZ, 0x61 ;  /* 0x00000061ff107424 */ /* 0x000fe200078e00ff */
[----:B------:R-:W-:Y:S01]  /*16c0*/  MOV R0, 0x0 ;  /* 0x0000000000007802 */ /* 0x000fe20000000f00 */
[----:B------:R0:W-:Y:S01]  /*16d0*/  STL.64 [R1+0x8], R28 ;  /* 0x0000081c01007387 */ /* 0x0001e20000100a00 */
[----:B------:R-:W1:Y:S01]  /*16e0*/  LDCU.64 UR4, c[0x4][0x8] ;  /* 0x01000100ff0477ac */ /* 0x000e620008000a00 */
[----:B------:R-:W-:Y:S01]  /*16f0*/  IMAD.MOV.U32 R6, RZ, RZ, R23 ;  /* 0x000000ffff067224 */ /* 0x000fe200078e0017 */
[----:B------:R0:W2:Y:S01]  /*1700*/  LDC.64 R8, c[0x4][R0] ;  /* 0x0100000000087b82 */ /* 0x0000a20000000a00 */
[----:B------:R0:W-:Y:S01]  /*1710*/  STL [R1], R22 ;  /* 0x0000001601007387 */ /* 0x0001e20000100800 */
[----:B------:R-:W-:-:S03]  /*1720*/  IMAD.MOV.U32 R7, RZ, RZ, R2 ;  /* 0x000000ffff077224 */ /* 0x000fc600078e0002 */
[----:B------:R0:W-:Y:S01]  /*1730*/  STL.64 [R1+0x10], R16 ;  /* 0x0000101001007387 */ /* 0x0001e20000100a00 */
[----:B-1----:R-:W-:Y:S01]  /*1740*/  IMAD.U32 R4, RZ, RZ, UR4 ;  /* 0x00000004ff047e24 */ /* 0x002fe2000f8e00ff */
[----:B0-----:R-:W-:-:S07]  /*1750*/  MOV R5, UR5 ;  /* 0x0000000500057c02 */ /* 0x001fce0008000f00 */
[----:B------:R-:W-:-:S07]  /*1760*/  LEPC R20, `(.L_x_43) ;  /* 0x000000001014794e */ /* 0x000fce0000000000 */
[----:B--2---:R-:W-:Y:S05]  /*1770*/  CALL.ABS.NOINC R8 ;  /* 0x0000000008007343 */ /* 0x004fea0003c00000 */
.L_x_43:
[----:B------:R-:W-:Y:S05]  /*1780*/  EXIT ;  /* 0x000000000000794d */ /* 0x000fea0003800000 */
.L_x_44:
[----:B------:R-:W-:-:S00]  /*1790*/  BRA `(.L_x_44) ;  /* 0xfffffffc00fc7947 */ /* 0x000fc0000383ffff */
[----:B------:R-:W-:-:S00]  /*17a0*/  NOP ;  /* 0x0000000000007918 */ /* 0x000fc00000000000 */
        /* <DEDUP_REMOVED lines=13> */
.L_x_45:


//--------------------- .nv.global.init           --------------------------
	.section	.nv.global.init,"aw",@progbits
.nv.global.init:
	.type		$str,@object
	.size		$str,(.L_0 - $str)
$str:
        /*0000*/ 	.byte	0x54, 0x68, 0x72, 0x65, 0x61, 0x64, 0x20, 0x25, 0x64, 0x3a, 0x20, 0x25, 0x73, 0x3a, 0x20, 0x25
        /*0010*/ 	.byte	0x63, 0x3a, 0x20, 0x25, 0x69, 0x0a, 0x00
.L_0:


//--------------------- .nv.shared.reserved.0     --------------------------
	.section	.nv.shared.reserved.0,"aw",@nobits
	.weak		__nv_reservedSMEM_offset_0_alias
	.size		__nv_reservedSMEM_offset_0_alias, 0, 64
	.other		__nv_reservedSMEM_offset_0_alias,@"STO_CUDA_RESERVED_SHARED STV_DEFAULT"
__nv_reservedSMEM_offset_0_alias:
	.zero		0
	.zero		64


//--------------------- .nv.constant0._Z6kernelPPci --------------------------
	.section	.nv.constant0._Z6kernelPPci,"a",@progbits
	.sectionflags	@""
	.align	4
.nv.constant0._Z6kernelPPci:
	.zero		908


//--------------------- SYMBOLS --------------------------

	.type		.nv.reservedSmem.offset0,@object
	.size		.nv.reservedSmem.offset0,0x4
	.type		vprintf,@function
